//
// Generated by NVIDIA NVVM Compiler
//
// Compiler Build ID: CL-36424714
// Cuda compilation tools, release 13.0, V13.0.88
// Based on NVVM 20.0.0
//

.version 9.0
.target sm_100
.address_size 64

	// .globl	_Z7findMaxPfS_

.visible .entry _Z7findMaxPfS_(
	.param .u64 .ptr .align 1 _Z7findMaxPfS__param_0,
	.param .u64 .ptr .align 1 _Z7findMaxPfS__param_1
)
{


	ret;

}


// ===== COMPILED SASS (sm_100) =====

	.target	sm_100

	.elftype	@"ET_EXEC"


//--------------------- .note.nv.tkinfo           --------------------------
	.section	.note.nv.tkinfo,"",@"SHT_NOTE"
	.sectionflags	@"SHF_NOTE_NV_TKINFO"
	.tkinfo
        /*0018*/ 	.word	0x00000002
        /*0030*/ 	.string	""
        /*0030*/ 	.string	"ptxas"
        /*0030*/ 	.string	"Cuda compilation tools, release 13.0, V13.0.88"
        /*0030*/ 	.string	"Build cuda_13.0.r13.0/compiler.36424714_0"
        /*0030*/ 	.string	"-arch sm_100 -m 64 "



//--------------------- .note.nv.cuinfo           --------------------------
	.section	.note.nv.cuinfo,"",@"SHT_NOTE"
	.sectionflags	@"SHF_NOTE_NV_CUINFO"
        /*0018*/ 	.short	0x0002
        /*001a*/ 	.short	0x0064
        /*001c*/ 	.short	0x0082
	.zero		2


//--------------------- .nv.info                  --------------------------
	.section	.nv.info,"",@"SHT_CUDA_INFO"
	.align	4


	//----- nvinfo : EIATTR_REGCOUNT
	.align		4
        /*0000*/ 	.byte	0x04, 0x2f
        /*0002*/ 	.short	(.L_1 - .L_0)
	.align		4
.L_0:
        /*0004*/ 	.word	index@(_Z7findMaxPfS_)
        /*0008*/ 	.word	0x00000004


	//----- nvinfo : EIATTR_FRAME_SIZE
	.align		4
.L_1:
        /*000c*/ 	.byte	0x04, 0x11
        /*000e*/ 	.short	(.L_3 - .L_2)
	.align		4
.L_2:
        /*0010*/ 	.word	index@(_Z7findMaxPfS_)
        /*0014*/ 	.word	0x00000000


	//----- nvinfo : EIATTR_MIN_STACK_SIZE
	.align		4
.L_3:
        /*0018*/ 	.byte	0x04, 0x12
        /*001a*/ 	.short	(.L_5 - .L_4)
	.align		4
.L_4:
        /*001c*/ 	.word	index@(_Z7findMaxPfS_)
        /*0020*/ 	.word	0x00000000
.L_5:


//--------------------- .nv.compat                --------------------------
	.section	.nv.compat,"",@"SHT_CUDA_COMPAT_INFO"
	.align	4
        /*0000*/ 	.byte	0x02, 0x09, 0x00, 0x00, 0x02, 0x02, 0x01, 0x00, 0x02, 0x05, 0x05, 0x00, 0x03, 0x07, 0x01, 0x01
        /*0010*/ 	.byte	0x02, 0x03, 0x00, 0x00, 0x02, 0x06, 0x01, 0x00, 0x04, 0x0b, 0x08, 0x00, 0x09, 0x00, 0x00, 0x00
        /*0020*/ 	.byte	0x00, 0x00, 0x00, 0x00


//--------------------- .nv.info._Z7findMaxPfS_   --------------------------
	.section	.nv.info._Z7findMaxPfS_,"",@"SHT_CUDA_INFO"
	.sectionflags	@""
	.align	4


	//----- nvinfo : EIATTR_CUDA_API_VERSION
	.align		4
        /*0000*/ 	.byte	0x04, 0x37
        /*0002*/ 	.short	(.L_7 - .L_6)
.L_6:
        /*0004*/ 	.word	0x00000082


	//----- nvinfo : EIATTR_KPARAM_INFO
	.align		4
.L_7:
        /*0008*/ 	.byte	0x04, 0x17
        /*000a*/ 	.short	(.L_9 - .L_8)
.L_8:
        /*000c*/ 	.word	0x00000000
        /*0010*/ 	.short	0x0001
        /*0012*/ 	.short	0x0008
        /*0014*/ 	.byte	0x00, 0xf5, 0x21, 0x00


	//----- nvinfo : EIATTR_KPARAM_INFO
	.align		4
.L_9:
        /*0018*/ 	.byte	0x04, 0x17
        /*001a*/ 	.short	(.L_11 - .L_10)
.L_10:
        /*001c*/ 	.word	0x00000000
        /*0020*/ 	.short	0x0000
        /*0022*/ 	.short	0x0000
        /*0024*/ 	.byte	0x00, 0xf5, 0x21, 0x00


	//----- nvinfo : EIATTR_SPARSE_MMA_MASK
	.align		4
.L_11:
        /*0028*/ 	.byte	0x03, 0x50
        /*002a*/ 	.short	0x0000


	//----- nvinfo : EIATTR_MAXREG_COUNT
	.align		4
        /*002c*/ 	.byte	0x03, 0x1b
        /*002e*/ 	.short	0x00ff


	//----- nvinfo : EIATTR_MERCURY_ISA_VERSION
	.align		4
        /*0030*/ 	.byte	0x03, 0x5f
        /*0032*/ 	.short	0x0101


	//----- nvinfo : EIATTR_VRC_CTA_INIT_COUNT
	.align		4
        /*0034*/ 	.byte	0x02, 0x4a
	.zero		1
	.zero		1


	//----- nvinfo : EIATTR_EXIT_INSTR_OFFSETS
	.align		4
        /*0038*/ 	.byte	0x04, 0x1c
        /*003a*/ 	.short	(.L_13 - .L_12)


	//   ....[0]....
.L_12:
        /*003c*/ 	.word	0x00000010


	//----- nvinfo : EIATTR_CBANK_PARAM_SIZE
	.align		4
.L_13:
        /*0040*/ 	.byte	0x03, 0x19
        /*0042*/ 	.short	0x0010


	//----- nvinfo : EIATTR_PARAM_CBANK
	.align		4
        /*0044*/ 	.byte	0x04, 0x0a
        /*0046*/ 	.short	(.L_15 - .L_14)
	.align		4
.L_14:
        /*0048*/ 	.word	index@(.nv.constant0._Z7findMaxPfS_)
        /*004c*/ 	.short	0x0380
        /*004e*/ 	.short	0x0010


	//----- nvinfo : EIATTR_SW_WAR
	.align		4
.L_15:
        /*0050*/ 	.byte	0x04, 0x36
        /*0052*/ 	.short	(.L_17 - .L_16)
.L_16:
        /*0054*/ 	.word	0x00000008
.L_17:


//--------------------- .nv.callgraph             --------------------------
	.section	.nv.callgraph,"",@"SHT_CUDA_CALLGRAPH"
	.align	4
	.sectionentsize	8
	.align		4
        /*0000*/ 	.word	0x00000000
	.align		4
        /*0004*/ 	.word	0xffffffff
	.align		4
        /*0008*/ 	.word	0x00000000
	.align		4
        /*000c*/ 	.word	0xfffffffe
	.align		4
        /*0010*/ 	.word	0x00000000
	.align		4
        /*0014*/ 	.word	0xfffffffd
	.align		4
        /*0018*/ 	.word	0x00000000
	.align		4
        /*001c*/ 	.word	0xfffffffc


//--------------------- .text._Z7findMaxPfS_      --------------------------
	.section	.text._Z7findMaxPfS_,"ax",@progbits
	.align	128
        .global         _Z7findMaxPfS_
        .type           _Z7findMaxPfS_,@function
        .size           _Z7findMaxPfS_,(.L_x_1 - _Z7findMaxPfS_)
        .other          _Z7findMaxPfS_,@"STO_CUDA_ENTRY STV_DEFAULT"
_Z7findMaxPfS_:
.text._Z7findMaxPfS_:
[----:B------:R-:W-:Y:S01]  /*0000*/  LDC R1, c[0x0][0x37c] ;  /* 0x0000df00ff017b82 */ /* 0x000fe20000000800 */
[----:B------:R-:W-:Y:S05]  /*0010*/  EXIT ;  /* 0x000000000000794d */ /* 0x000fea0003800000 */
.L_x_0:
[----:B------:R-:W-:-:S00]  /*0020*/  BRA `(.L_x_0) ;  /* 0xfffffffc00fc7947 */ /* 0x000fc0000383ffff */
[----:B------:R-:W-:-:S00]  /*0030*/  NOP ;  /* 0x0000000000007918 */ /* 0x000fc00000000000 */
        /* <DEDUP_REMOVED lines=12> */
.L_x_1:


//--------------------- .nv.shared.reserved.0     --------------------------
	.section	.nv.shared.reserved.0,"aw",@nobits
	.weak		__nv_reservedSMEM_offset_0_alias
	.size		__nv_reservedSMEM_offset_0_alias, 0, 64
	.other		__nv_reservedSMEM_offset_0_alias,@"STO_CUDA_RESERVED_SHARED STV_DEFAULT"
__nv_reservedSMEM_offset_0_alias:
	.zero		0
	.zero		64


//--------------------- .nv.constant0._Z7findMaxPfS_ --------------------------
	.section	.nv.constant0._Z7findMaxPfS_,"a",@progbits
	.sectionflags	@""
	.align	4
.nv.constant0._Z7findMaxPfS_:
	.zero		912


//--------------------- SYMBOLS --------------------------

	.type		.nv.reservedSmem.offset0,@object
	.size		.nv.reservedSmem.offset0,0x4
